//
// Generated by NVIDIA NVVM Compiler
//
// Compiler Build ID: CL-36424714
// Cuda compilation tools, release 13.0, V13.0.88
// Based on NVVM 20.0.0
//

.version 9.0
.target sm_100
.address_size 64

	// .globl	_Z8Sgemm_v0PKfS0_Pfiii

.visible .entry _Z8Sgemm_v0PKfS0_Pfiii(
	.param .u64 .ptr .align 1 _Z8Sgemm_v0PKfS0_Pfiii_param_0,
	.param .u64 .ptr .align 1 _Z8Sgemm_v0PKfS0_Pfiii_param_1,
	.param .u64 .ptr .align 1 _Z8Sgemm_v0PKfS0_Pfiii_param_2,
	.param .u32 _Z8Sgemm_v0PKfS0_Pfiii_param_3,
	.param .u32 _Z8Sgemm_v0PKfS0_Pfiii_param_4,
	.param .u32 _Z8Sgemm_v0PKfS0_Pfiii_param_5
)
{
	.reg .pred 	%p<13>;
	.reg .b32 	%r<41>;
	.reg .b32 	%f<68>;
	.reg .b64 	%rd<53>;

	ld.param.u64 	%rd7, [_Z8Sgemm_v0PKfS0_Pfiii_param_0];
	ld.param.u64 	%rd8, [_Z8Sgemm_v0PKfS0_Pfiii_param_1];
	ld.param.u64 	%rd6, [_Z8Sgemm_v0PKfS0_Pfiii_param_2];
	ld.param.u32 	%r20, [_Z8Sgemm_v0PKfS0_Pfiii_param_3];
	ld.param.u32 	%r18, [_Z8Sgemm_v0PKfS0_Pfiii_param_4];
	ld.param.u32 	%r19, [_Z8Sgemm_v0PKfS0_Pfiii_param_5];
	cvta.to.global.u64 	%rd1, %rd8;
	cvta.to.global.u64 	%rd2, %rd7;
	mov.u32 	%r21, %ctaid.x;
	mov.u32 	%r22, %ntid.x;
	mov.u32 	%r23, %tid.x;
	mad.lo.s32 	%r1, %r21, %r22, %r23;
	mov.u32 	%r24, %ctaid.y;
	mov.u32 	%r25, %ntid.y;
	mov.u32 	%r26, %tid.y;
	mad.lo.s32 	%r2, %r24, %r25, %r26;
	setp.ge.s32 	%p1, %r2, %r20;
	setp.ge.s32 	%p2, %r1, %r19;
	or.pred  	%p3, %p1, %p2;
	@%p3 bra 	$L__BB0_14;
	setp.lt.s32 	%p4, %r18, 1;
	mov.f32 	%f67, 0f00000000;
	@%p4 bra 	$L__BB0_13;
	mul.lo.s32 	%r3, %r18, %r2;
	and.b32  	%r4, %r18, 7;
	setp.lt.u32 	%p5, %r18, 8;
	mov.f32 	%f67, 0f00000000;
	mov.b32 	%r39, 0;
	@%p5 bra 	$L__BB0_5;
	and.b32  	%r39, %r18, 2147483640;
	neg.s32 	%r37, %r39;
	shl.b32 	%r7, %r19, 3;
	mul.wide.u32 	%rd9, %r3, 4;
	add.s64 	%rd10, %rd9, %rd2;
	add.s64 	%rd52, %rd10, 16;
	mov.f32 	%f67, 0f00000000;
	mul.wide.s32 	%rd13, %r19, 4;
	mov.u32 	%r36, %r1;
$L__BB0_4:
	.pragma "nounroll";
	ld.global.f32 	%f17, [%rd52+-16];
	mul.wide.s32 	%rd11, %r36, 4;
	add.s64 	%rd12, %rd1, %rd11;
	ld.global.f32 	%f18, [%rd12];
	fma.rn.f32 	%f19, %f17, %f18, %f67;
	ld.global.f32 	%f20, [%rd52+-12];
	add.s64 	%rd14, %rd12, %rd13;
	ld.global.f32 	%f21, [%rd14];
	fma.rn.f32 	%f22, %f20, %f21, %f19;
	ld.global.f32 	%f23, [%rd52+-8];
	add.s64 	%rd15, %rd14, %rd13;
	ld.global.f32 	%f24, [%rd15];
	fma.rn.f32 	%f25, %f23, %f24, %f22;
	ld.global.f32 	%f26, [%rd52+-4];
	add.s64 	%rd16, %rd15, %rd13;
	ld.global.f32 	%f27, [%rd16];
	fma.rn.f32 	%f28, %f26, %f27, %f25;
	ld.global.f32 	%f29, [%rd52];
	add.s64 	%rd17, %rd16, %rd13;
	ld.global.f32 	%f30, [%rd17];
	fma.rn.f32 	%f31, %f29, %f30, %f28;
	ld.global.f32 	%f32, [%rd52+4];
	add.s64 	%rd18, %rd17, %rd13;
	ld.global.f32 	%f33, [%rd18];
	fma.rn.f32 	%f34, %f32, %f33, %f31;
	ld.global.f32 	%f35, [%rd52+8];
	add.s64 	%rd19, %rd18, %rd13;
	ld.global.f32 	%f36, [%rd19];
	fma.rn.f32 	%f37, %f35, %f36, %f34;
	ld.global.f32 	%f38, [%rd52+12];
	add.s64 	%rd20, %rd19, %rd13;
	ld.global.f32 	%f39, [%rd20];
	fma.rn.f32 	%f67, %f38, %f39, %f37;
	add.s32 	%r37, %r37, 8;
	add.s32 	%r36, %r36, %r7;
	add.s64 	%rd52, %rd52, 32;
	setp.ne.s32 	%p6, %r37, 0;
	@%p6 bra 	$L__BB0_4;
$L__BB0_5:
	setp.eq.s32 	%p7, %r4, 0;
	@%p7 bra 	$L__BB0_13;
	and.b32  	%r13, %r18, 3;
	setp.lt.u32 	%p8, %r4, 4;
	@%p8 bra 	$L__BB0_8;
	add.s32 	%r28, %r39, %r3;
	mul.wide.u32 	%rd21, %r28, 4;
	add.s64 	%rd22, %rd2, %rd21;
	ld.global.f32 	%f41, [%rd22];
	mad.lo.s32 	%r29, %r39, %r19, %r1;
	mul.wide.s32 	%rd23, %r29, 4;
	add.s64 	%rd24, %rd1, %rd23;
	ld.global.f32 	%f42, [%rd24];
	fma.rn.f32 	%f43, %f41, %f42, %f67;
	cvt.u64.u32 	%rd25, %r3;
	cvt.u64.u32 	%rd26, %r39;
	add.s64 	%rd27, %rd26, %rd25;
	shl.b64 	%rd28, %rd27, 2;
	add.s64 	%rd29, %rd2, %rd28;
	ld.global.f32 	%f44, [%rd29+4];
	mul.wide.s32 	%rd30, %r19, 4;
	add.s64 	%rd31, %rd24, %rd30;
	ld.global.f32 	%f45, [%rd31];
	fma.rn.f32 	%f46, %f44, %f45, %f43;
	ld.global.f32 	%f47, [%rd29+8];
	add.s64 	%rd32, %rd31, %rd30;
	ld.global.f32 	%f48, [%rd32];
	fma.rn.f32 	%f49, %f47, %f48, %f46;
	ld.global.f32 	%f50, [%rd29+12];
	add.s64 	%rd33, %rd32, %rd30;
	ld.global.f32 	%f51, [%rd33];
	fma.rn.f32 	%f67, %f50, %f51, %f49;
	add.s32 	%r39, %r39, 4;
$L__BB0_8:
	setp.eq.s32 	%p9, %r13, 0;
	@%p9 bra 	$L__BB0_13;
	setp.eq.s32 	%p10, %r13, 1;
	@%p10 bra 	$L__BB0_11;
	add.s32 	%r30, %r39, %r3;
	mul.wide.u32 	%rd34, %r30, 4;
	add.s64 	%rd35, %rd2, %rd34;
	ld.global.f32 	%f53, [%rd35];
	mad.lo.s32 	%r31, %r39, %r19, %r1;
	mul.wide.s32 	%rd36, %r31, 4;
	add.s64 	%rd37, %rd1, %rd36;
	ld.global.f32 	%f54, [%rd37];
	fma.rn.f32 	%f55, %f53, %f54, %f67;
	cvt.u64.u32 	%rd38, %r3;
	cvt.u64.u32 	%rd39, %r39;
	add.s64 	%rd40, %rd39, %rd38;
	shl.b64 	%rd41, %rd40, 2;
	add.s64 	%rd42, %rd2, %rd41;
	ld.global.f32 	%f56, [%rd42+4];
	mul.wide.s32 	%rd43, %r19, 4;
	add.s64 	%rd44, %rd37, %rd43;
	ld.global.f32 	%f57, [%rd44];
	fma.rn.f32 	%f67, %f56, %f57, %f55;
	add.s32 	%r39, %r39, 2;
$L__BB0_11:
	and.b32  	%r32, %r18, 1;
	setp.eq.b32 	%p11, %r32, 1;
	not.pred 	%p12, %p11;
	@%p12 bra 	$L__BB0_13;
	add.s32 	%r33, %r39, %r3;
	mul.wide.u32 	%rd45, %r33, 4;
	add.s64 	%rd46, %rd2, %rd45;
	ld.global.f32 	%f58, [%rd46];
	mad.lo.s32 	%r34, %r39, %r19, %r1;
	mul.wide.s32 	%rd47, %r34, 4;
	add.s64 	%rd48, %rd1, %rd47;
	ld.global.f32 	%f59, [%rd48];
	fma.rn.f32 	%f67, %f58, %f59, %f67;
$L__BB0_13:
	mad.lo.s32 	%r35, %r19, %r2, %r1;
	cvta.to.global.u64 	%rd49, %rd6;
	mul.wide.s32 	%rd50, %r35, 4;
	add.s64 	%rd51, %rd49, %rd50;
	st.global.f32 	[%rd51], %f67;
$L__BB0_14:
	ret;

}


// ===== COMPILED SASS (sm_100) =====

	.target	sm_100

	.elftype	@"ET_EXEC"


//--------------------- .note.nv.tkinfo           --------------------------
	.section	.note.nv.tkinfo,"",@"SHT_NOTE"
	.sectionflags	@"SHF_NOTE_NV_TKINFO"
	.tkinfo
        /*0018*/ 	.word	0x00000002
        /*0030*/ 	.string	""
        /*0030*/ 	.string	"ptxas"
        /*0030*/ 	.string	"Cuda compilation tools, release 13.0, V13.0.88"
        /*0030*/ 	.string	"Build cuda_13.0.r13.0/compiler.36424714_0"
        /*0030*/ 	.string	"-arch sm_100 -m 64 "



//--------------------- .note.nv.cuinfo           --------------------------
	.section	.note.nv.cuinfo,"",@"SHT_NOTE"
	.sectionflags	@"SHF_NOTE_NV_CUINFO"
        /*0018*/ 	.short	0x0002
        /*001a*/ 	.short	0x0064
        /*001c*/ 	.short	0x0082
	.zero		2


//--------------------- .nv.info                  --------------------------
	.section	.nv.info,"",@"SHT_CUDA_INFO"
	.align	4


	//----- nvinfo : EIATTR_REGCOUNT
	.align		4
        /*0000*/ 	.byte	0x04, 0x2f
        /*0002*/ 	.short	(.L_1 - .L_0)
	.align		4
.L_0:
        /*0004*/ 	.word	index@(_Z8Sgemm_v0PKfS0_Pfiii)
        /*0008*/ 	.word	0x00000020


	//----- nvinfo : EIATTR_FRAME_SIZE
	.align		4
.L_1:
        /*000c*/ 	.byte	0x04, 0x11
        /*000e*/ 	.short	(.L_3 - .L_2)
	.align		4
.L_2:
        /*0010*/ 	.word	index@(_Z8Sgemm_v0PKfS0_Pfiii)
        /*0014*/ 	.word	0x00000000


	//----- nvinfo : EIATTR_MIN_STACK_SIZE
	.align		4
.L_3:
        /*0018*/ 	.byte	0x04, 0x12
        /*001a*/ 	.short	(.L_5 - .L_4)
	.align		4
.L_4:
        /*001c*/ 	.word	index@(_Z8Sgemm_v0PKfS0_Pfiii)
        /*0020*/ 	.word	0x00000000
.L_5:


//--------------------- .nv.compat                --------------------------
	.section	.nv.compat,"",@"SHT_CUDA_COMPAT_INFO"
	.align	4
        /*0000*/ 	.byte	0x02, 0x09, 0x00, 0x00, 0x02, 0x02, 0x01, 0x00, 0x02, 0x05, 0x05, 0x00, 0x03, 0x07, 0x01, 0x01
        /*0010*/ 	.byte	0x02, 0x03, 0x00, 0x00, 0x02, 0x06, 0x01, 0x00, 0x04, 0x0b, 0x08, 0x00, 0x09, 0x00, 0x00, 0x00
        /*0020*/ 	.byte	0x00, 0x00, 0x00, 0x00


//--------------------- .nv.info._Z8Sgemm_v0PKfS0_Pfiii --------------------------
	.section	.nv.info._Z8Sgemm_v0PKfS0_Pfiii,"",@"SHT_CUDA_INFO"
	.sectionflags	@""
	.align	4


	//----- nvinfo : EIATTR_CUDA_API_VERSION
	.align		4
        /*0000*/ 	.byte	0x04, 0x37
        /*0002*/ 	.short	(.L_7 - .L_6)
.L_6:
        /*0004*/ 	.word	0x00000082


	//----- nvinfo : EIATTR_KPARAM_INFO
	.align		4
.L_7:
        /*0008*/ 	.byte	0x04, 0x17
        /*000a*/ 	.short	(.L_9 - .L_8)
.L_8:
        /*000c*/ 	.word	0x00000000
        /*0010*/ 	.short	0x0005
        /*0012*/ 	.short	0x0020
        /*0014*/ 	.byte	0x00, 0xf0, 0x11, 0x00


	//----- nvinfo : EIATTR_KPARAM_INFO
	.align		4
.L_9:
        /*0018*/ 	.byte	0x04, 0x17
        /*001a*/ 	.short	(.L_11 - .L_10)
.L_10:
        /*001c*/ 	.word	0x00000000
        /*0020*/ 	.short	0x0004
        /*0022*/ 	.short	0x001c
        /*0024*/ 	.byte	0x00, 0xf0, 0x11, 0x00


	//----- nvinfo : EIATTR_KPARAM_INFO
	.align		4
.L_11:
        /*0028*/ 	.byte	0x04, 0x17
        /*002a*/ 	.short	(.L_13 - .L_12)
.L_12:
        /*002c*/ 	.word	0x00000000
        /*0030*/ 	.short	0x0003
        /*0032*/ 	.short	0x0018
        /*0034*/ 	.byte	0x00, 0xf0, 0x11, 0x00


	//----- nvinfo : EIATTR_KPARAM_INFO
	.align		4
.L_13:
        /*0038*/ 	.byte	0x04, 0x17
        /*003a*/ 	.short	(.L_15 - .L_14)
.L_14:
        /*003c*/ 	.word	0x00000000
        /*0040*/ 	.short	0x0002
        /*0042*/ 	.short	0x0010
        /*0044*/ 	.byte	0x00, 0xf5, 0x21, 0x00


	//----- nvinfo : EIATTR_KPARAM_INFO
	.align		4
.L_15:
        /*0048*/ 	.byte	0x04, 0x17
        /*004a*/ 	.short	(.L_17 - .L_16)
.L_16:
        /*004c*/ 	.word	0x00000000
        /*0050*/ 	.short	0x0001
        /*0052*/ 	.short	0x0008
        /*0054*/ 	.byte	0x00, 0xf5, 0x21, 0x00


	//----- nvinfo : EIATTR_KPARAM_INFO
	.align		4
.L_17:
        /*0058*/ 	.byte	0x04, 0x17
        /*005a*/ 	.short	(.L_19 - .L_18)
.L_18:
        /*005c*/ 	.word	0x00000000
        /*0060*/ 	.short	0x0000
        /*0062*/ 	.short	0x0000
        /*0064*/ 	.byte	0x00, 0xf5, 0x21, 0x00


	//----- nvinfo : EIATTR_SPARSE_MMA_MASK
	.align		4
.L_19:
        /*0068*/ 	.byte	0x03, 0x50
        /*006a*/ 	.short	0x0000


	//----- nvinfo : EIATTR_MAXREG_COUNT
	.align		4
        /*006c*/ 	.byte	0x03, 0x1b
        /*006e*/ 	.short	0x00ff


	//----- nvinfo : EIATTR_MERCURY_ISA_VERSION
	.align		4
        /*0070*/ 	.byte	0x03, 0x5f
        /*0072*/ 	.short	0x0101


	//----- nvinfo : EIATTR_VRC_CTA_INIT_COUNT
	.align		4
        /*0074*/ 	.byte	0x02, 0x4a
	.zero		1
	.zero		1


	//----- nvinfo : EIATTR_EXIT_INSTR_OFFSETS
	.align		4
        /*0078*/ 	.byte	0x04, 0x1c
        /*007a*/ 	.short	(.L_21 - .L_20)


	//   ....[0]....
.L_20:
        /*007c*/ 	.word	0x000000d0


	//   ....[1]....
        /*0080*/ 	.word	0x000008f0


	//----- nvinfo : EIATTR_CBANK_PARAM_SIZE
	.align		4
.L_21:
        /*0084*/ 	.byte	0x03, 0x19
        /*0086*/ 	.short	0x0024


	//----- nvinfo : EIATTR_PARAM_CBANK
	.align		4
        /*0088*/ 	.byte	0x04, 0x0a
        /*008a*/ 	.short	(.L_23 - .L_22)
	.align		4
.L_22:
        /*008c*/ 	.word	index@(.nv.constant0._Z8Sgemm_v0PKfS0_Pfiii)
        /*0090*/ 	.short	0x0380
        /*0092*/ 	.short	0x0024


	//----- nvinfo : EIATTR_SW_WAR
	.align		4
.L_23:
        /*0094*/ 	.byte	0x04, 0x36
        /*0096*/ 	.short	(.L_25 - .L_24)
.L_24:
        /*0098*/ 	.word	0x00000008
.L_25:


//--------------------- .nv.callgraph             --------------------------
	.section	.nv.callgraph,"",@"SHT_CUDA_CALLGRAPH"
	.align	4
	.sectionentsize	8
	.align		4
        /*0000*/ 	.word	0x00000000
	.align		4
        /*0004*/ 	.word	0xffffffff
	.align		4
        /*0008*/ 	.word	0x00000000
	.align		4
        /*000c*/ 	.word	0xfffffffe
	.align		4
        /*0010*/ 	.word	0x00000000
	.align		4
        /*0014*/ 	.word	0xfffffffd
	.align		4
        /*0018*/ 	.word	0x00000000
	.align		4
        /*001c*/ 	.word	0xfffffffc


//--------------------- .text._Z8Sgemm_v0PKfS0_Pfiii --------------------------
	.section	.text._Z8Sgemm_v0PKfS0_Pfiii,"ax",@progbits
	.align	128
        .global         _Z8Sgemm_v0PKfS0_Pfiii
        .type           _Z8Sgemm_v0PKfS0_Pfiii,@function
        .size           _Z8Sgemm_v0PKfS0_Pfiii,(.L_x_5 - _Z8Sgemm_v0PKfS0_Pfiii)
        .other          _Z8Sgemm_v0PKfS0_Pfiii,@"STO_CUDA_ENTRY STV_DEFAULT"
_Z8Sgemm_v0PKfS0_Pfiii:
.text._Z8Sgemm_v0PKfS0_Pfiii:
[----:B------:R-:W-:Y:S01]  /*0000*/  LDC R1, c[0x0][0x37c] ;  /* 0x0000df00ff017b82 */ /* 0x000fe20000000800 */
[----:B------:R-:W0:Y:S07]  /*0010*/  S2R R3, SR_TID.X ;  /* 0x0000000000037919 */ /* 0x000e2e0000002100 */
[----:B------:R-:W0:Y:S01]  /*0020*/  S2UR UR4, SR_CTAID.X ;  /* 0x00000000000479c3 */ /* 0x000e220000002500 */
[----:B------:R-:W1:Y:S01]  /*0030*/  LDCU UR6, c[0x0][0x398] ;  /* 0x00007300ff0677ac */ /* 0x000e620008000800 */
[----:B------:R-:W2:Y:S06]  /*0040*/  S2R R5, SR_TID.Y ;  /* 0x0000000000057919 */ /* 0x000eac0000002200 */
[----:B------:R-:W0:Y:S08]  /*0050*/  LDC R0, c[0x0][0x360] ;  /* 0x0000d800ff007b82 */ /* 0x000e300000000800 */
[----:B------:R-:W2:Y:S08]  /*0060*/  S2UR UR5, SR_CTAID.Y ;  /* 0x00000000000579c3 */ /* 0x000eb00000002600 */
[----:B------:R-:W2:Y:S08]  /*0070*/  LDC R16, c[0x0][0x364] ;  /* 0x0000d900ff107b82 */ /* 0x000eb00000000800 */
[----:B------:R-:W3:Y:S01]  /*0080*/  LDC R17, c[0x0][0x3a0] ;  /* 0x0000e800ff117b82 */ /* 0x000ee20000000800 */
[----:B0-----:R-:W-:-:S02]  /*0090*/  IMAD R0, R0, UR4, R3 ;  /* 0x0000000400007c24 */ /* 0x001fc4000f8e0203 */
[----:B--2---:R-:W-:-:S03]  /*00a0*/  IMAD R16, R16, UR5, R5 ;  /* 0x0000000510107c24 */ /* 0x004fc6000f8e0205 */
[----:B---3--:R-:W-:-:S04]  /*00b0*/  ISETP.GE.AND P0, PT, R0, R17, PT ;  /* 0x000000110000720c */ /* 0x008fc80003f06270 */
[----:B-1----:R-:W-:-:S13]  /*00c0*/  ISETP.GE.OR P0, PT, R16, UR6, P0 ;  /* 0x0000000610007c0c */ /* 0x002fda0008706670 */
[----:B------:R-:W-:Y:S05]  /*00d0*/  @P0 EXIT ;  /* 0x000000000000094d */ /* 0x000fea0003800000 */
[----:B------:R-:W0:Y:S01]  /*00e0*/  LDC R19, c[0x0][0x39c] ;  /* 0x0000e700ff137b82 */ /* 0x000e220000000800 */
[----:B------:R-:W1:Y:S01]  /*00f0*/  LDCU.64 UR4, c[0x0][0x358] ;  /* 0x00006b00ff0477ac */ /* 0x000e620008000a00 */
[----:B------:R-:W-:Y:S01]  /*0100*/  HFMA2 R24, -RZ, RZ, 0, 0 ;  /* 0x00000000ff187431 */ /* 0x000fe200000001ff */
[----:B0-----:R-:W-:-:S13]  /*0110*/  ISETP.GE.AND P0, PT, R19, 0x1, PT ;  /* 0x000000011300780c */ /* 0x001fda0003f06270 */
[----:B-1----:R-:W-:Y:S05]  /*0120*/  @!P0 BRA `(.L_x_0) ;  /* 0x0000000400e08947 */ /* 0x002fea0003800000 */
[C---:B------:R-:W-:Y:S01]  /*0130*/  ISETP.GE.U32.AND P1, PT, R19.reuse, 0x8, PT ;  /* 0x000000081300780c */ /* 0x040fe20003f26070 */
[----:B------:R-:W-:Y:S01]  /*0140*/  IMAD R20, R16, R19, RZ ;  /* 0x0000001310147224 */ /* 0x000fe200078e02ff */
[----:B------:R-:W-:Y:S02]  /*0150*/  LOP3.LUT R27, R19, 0x7, RZ, 0xc0, !PT ;  /* 0x00000007131b7812 */ /* 0x000fe400078ec0ff */
[----:B------:R-:W-:Y:S02]  /*0160*/  MOV R24, RZ ;  /* 0x000000ff00187202 */ /* 0x000fe40000000f00 */
[----:B------:R-:W-:Y:S02]  /*0170*/  ISETP.NE.AND P0, PT, R27, RZ, PT ;  /* 0x000000ff1b00720c */ /* 0x000fe40003f05270 */
[----:B------:R-:W-:-:S05]  /*0180*/  MOV R21, RZ ;  /* 0x000000ff00157202 */ /* 0x000fca0000000f00 */
[----:B------:R-:W-:Y:S06]  /*0190*/  @!P1 BRA `(.L_x_1) ;  /* 0x0000000000c49947 */ /* 0x000fec0003800000 */
[----:B------:R-:W0:Y:S01]  /*01a0*/  LDC.64 R2, c[0x0][0x380] ;  /* 0x0000e000ff027b82 */ /* 0x000e220000000a00 */
[----:B------:R-:W-:Y:S02]  /*01b0*/  LOP3.LUT R21, R19, 0x7ffffff8, RZ, 0xc0, !PT ;  /* 0x7ffffff813157812 */ /* 0x000fe400078ec0ff */
[----:B------:R-:W-:Y:S02]  /*01c0*/  MOV R24, RZ ;  /* 0x000000ff00187202 */ /* 0x000fe40000000f00 */
[----:B------:R-:W-:Y:S02]  /*01d0*/  MOV R18, R0 ;  /* 0x0000000000127202 */ /* 0x000fe40000000f00 */
[----:B------:R-:W-:Y:S01]  /*01e0*/  IADD3 R22, PT, PT, -R21, RZ, RZ ;  /* 0x000000ff15167210 */ /* 0x000fe20007ffe1ff */
[----:B0-----:R-:W-:-:S03]  /*01f0*/  IMAD.WIDE.U32 R2, R20, 0x4, R2 ;  /* 0x0000000414027825 */ /* 0x001fc600078e0002 */
[----:B------:R-:W-:-:S04]  /*0200*/  IADD3 R4, P1, PT, R2, 0x10, RZ ;  /* 0x0000001002047810 */ /* 0x000fc80007f3e0ff */
[----:B------:R-:W-:-:S09]  /*0210*/  IADD3.X R5, PT, PT, RZ, R3, RZ, P1, !PT ;  /* 0x00000003ff057210 */ /* 0x000fd20000ffe4ff */
.L_x_2:
[----:B------:R-:W0:Y:S01]  /*0220*/  LDC.64 R14, c[0x0][0x388] ;  /* 0x0000e200ff0e7b82 */ /* 0x000e220000000a00 */
[----:B------:R-:W-:Y:S02]  /*0230*/  MOV R2, R4 ;  /* 0x0000000400027202 */ /* 0x000fe40000000f00 */
[----:B------:R-:W-:-:S05]  /*0240*/  MOV R3, R5 ;  /* 0x0000000500037202 */ /* 0x000fca0000000f00 */
[----:B------:R-:W2:Y:S04]  /*0250*/  LDG.E R25, desc[UR4][R2.64+-0x10] ;  /* 0xfffff00402197981 */ /* 0x000ea8000c1e1900 */
[----:B------:R-:W3:Y:S04]  /*0260*/  LDG.E R23, desc[UR4][R2.64+-0xc] ;  /* 0xfffff40402177981 */ /* 0x000ee8000c1e1900 */
[----:B------:R-:W4:Y:S04]  /*0270*/  LDG.E R29, desc[UR4][R2.64+-0x8] ;  /* 0xfffff804021d7981 */ /* 0x000f28000c1e1900 */
[----:B------:R-:W5:Y:S01]  /*0280*/  LDG.E R28, desc[UR4][R2.64+-0x4] ;  /* 0xfffffc04021c7981 */ /* 0x000f62000c1e1900 */
[----:B0-----:R-:W-:-:S05]  /*0290*/  IMAD.WIDE R14, R18, 0x4, R14 ;  /* 0x00000004120e7825 */ /* 0x001fca00078e020e */
[----:B------:R0:W2:Y:S01]  /*02a0*/  LDG.E R26, desc[UR4][R14.64] ;  /* 0x000000040e1a7981 */ /* 0x0000a2000c1e1900 */
[----:B------:R-:W-:-:S04]  /*02b0*/  IMAD.WIDE R12, R17, 0x4, R14 ;  /* 0x00000004110c7825 */ /* 0x000fc800078e020e */
[C---:B------:R-:W-:Y:S02]  /*02c0*/  IMAD.WIDE R4, R17.reuse, 0x4, R12 ;  /* 0x0000000411047825 */ /* 0x040fe400078e020c */
[----:B------:R-:W3:Y:S02]  /*02d0*/  LDG.E R12, desc[UR4][R12.64] ;  /* 0x000000040c0c7981 */ /* 0x000ee4000c1e1900 */
[C---:B------:R-:W-:Y:S02]  /*02e0*/  IMAD.WIDE R8, R17.reuse, 0x4, R4 ;  /* 0x0000000411087825 */ /* 0x040fe400078e0204 */
[----:B------:R-:W4:Y:S02]  /*02f0*/  LDG.E R4, desc[UR4][R4.64] ;  /* 0x0000000404047981 */ /* 0x000f24000c1e1900 */
[C---:B------:R-:W-:Y:S02]  /*0300*/  IMAD.WIDE R6, R17.reuse, 0x4, R8 ;  /* 0x0000000411067825 */ /* 0x040fe400078e0208 */
[----:B------:R-:W5:Y:S02]  /*0310*/  LDG.E R8, desc[UR4][R8.64] ;  /* 0x0000000408087981 */ /* 0x000f64000c1e1900 */
[----:B------:R-:W-:-:S02]  /*0320*/  IMAD.WIDE R10, R17, 0x4, R6 ;  /* 0x00000004110a7825 */ /* 0x000fc400078e0206 */
[----:B------:R-:W5:Y:S04]  /*0330*/  LDG.E R5, desc[UR4][R2.64] ;  /* 0x0000000402057981 */ /* 0x000f68000c1e1900 */
[----:B------:R-:W5:Y:S01]  /*0340*/  LDG.E R6, desc[UR4][R6.64] ;  /* 0x0000000406067981 */ /* 0x000f62000c1e1900 */
[----:B0-----:R-:W-:-:S03]  /*0350*/  IMAD.WIDE R14, R17, 0x4, R10 ;  /* 0x00000004110e7825 */ /* 0x001fc600078e020a */
[----:B------:R-:W5:Y:S04]  /*0360*/  LDG.E R10, desc[UR4][R10.64] ;  /* 0x000000040a0a7981 */ /* 0x000f68000c1e1900 */
[----:B------:R-:W5:Y:S04]  /*0370*/  LDG.E R13, desc[UR4][R14.64] ;  /* 0x000000040e0d7981 */ /* 0x000f68000c1e1900 */
[----:B------:R-:W5:Y:S04]  /*0380*/  LDG.E R7, desc[UR4][R2.64+0x4] ;  /* 0x0000040402077981 */ /* 0x000f68000c1e1900 */
[----:B------:R-:W5:Y:S01]  /*0390*/  LDG.E R9, desc[UR4][R2.64+0xc] ;  /* 0x00000c0402097981 */ /* 0x000f62000c1e1900 */
[----:B--2---:R-:W-:Y:S01]  /*03a0*/  FFMA R26, R25, R26, R24 ;  /* 0x0000001a191a7223 */ /* 0x004fe20000000018 */
[----:B------:R-:W-:-:S02]  /*03b0*/  IMAD.WIDE R24, R17, 0x4, R14 ;  /* 0x0000000411187825 */ /* 0x000fc400078e020e */
[----:B------:R-:W2:Y:S04]  /*03c0*/  LDG.E R14, desc[UR4][R2.64+0x8] ;  /* 0x00000804020e7981 */ /* 0x000ea8000c1e1900 */
[----:B------:R-:W2:Y:S01]  /*03d0*/  LDG.E R24, desc[UR4][R24.64] ;  /* 0x0000000418187981 */ /* 0x000ea2000c1e1900 */
[----:B---3--:R-:W-:Y:S01]  /*03e0*/  FFMA R12, R23, R12, R26 ;  /* 0x0000000c170c7223 */ /* 0x008fe2000000001a */
[----:B------:R-:W-:-:S03]  /*03f0*/  IADD3 R22, PT, PT, R22, 0x8, RZ ;  /* 0x0000000816167810 */ /* 0x000fc60007ffe0ff */
[----:B----4-:R-:W-:Y:S01]  /*0400*/  FFMA R29, R29, R4, R12 ;  /* 0x000000041d1d7223 */ /* 0x010fe2000000000c */
[----:B------:R-:W-:-:S03]  /*0410*/  ISETP.NE.AND P1, PT, R22, RZ, PT ;  /* 0x000000ff1600720c */ /* 0x000fc60003f25270 */
[----:B-----5:R-:W-:Y:S01]  /*0420*/  FFMA R8, R28, R8, R29 ;  /* 0x000000081c087223 */ /* 0x020fe2000000001d */
[----:B------:R-:W-:-:S03]  /*0430*/  IADD3 R4, P2, PT, R2, 0x20, RZ ;  /* 0x0000002002047810 */ /* 0x000fc60007f5e0ff */
[----:B------:R-:W-:Y:S01]  /*0440*/  FFMA R6, R5, R6, R8 ;  /* 0x0000000605067223 */ /* 0x000fe20000000008 */
[----:B------:R-:W-:Y:S02]  /*0450*/  IADD3.X R5, PT, PT, RZ, R3, RZ, P2, !PT ;  /* 0x00000003ff057210 */ /* 0x000fe400017fe4ff */
[----:B------:R-:W-:Y:S01]  /*0460*/  LEA R18, R17, R18, 0x3 ;  /* 0x0000001211127211 */ /* 0x000fe200078e18ff */
[----:B------:R-:W-:-:S04]  /*0470*/  FFMA R7, R7, R10, R6 ;  /* 0x0000000a07077223 */ /* 0x000fc80000000006 */
[----:B--2---:R-:W-:-:S04]  /*0480*/  FFMA R14, R14, R13, R7 ;  /* 0x0000000d0e0e7223 */ /* 0x004fc80000000007 */
[----:B------:R-:W-:Y:S01]  /*0490*/  FFMA R24, R9, R24, R14 ;  /* 0x0000001809187223 */ /* 0x000fe2000000000e */
[----:B------:R-:W-:Y:S06]  /*04a0*/  @P1 BRA `(.L_x_2) ;  /* 0xfffffffc005c1947 */ /* 0x000fec000383ffff */
.L_x_1:
[----:B------:R-:W-:Y:S05]  /*04b0*/  @!P0 BRA `(.L_x_0) ;  /* 0x0000000000fc8947 */ /* 0x000fea0003800000 */
[----:B------:R-:W-:Y:S02]  /*04c0*/  ISETP.GE.U32.AND P1, PT, R27, 0x4, PT ;  /* 0x000000041b00780c */ /* 0x000fe40003f26070 */
[----:B------:R-:W-:-:S04]  /*04d0*/  LOP3.LUT R14, R19, 0x3, RZ, 0xc0, !PT ;  /* 0x00000003130e7812 */ /* 0x000fc800078ec0ff */
[----:B------:R-:W-:-:S07]  /*04e0*/  ISETP.NE.AND P0, PT, R14, RZ, PT ;  /* 0x000000ff0e00720c */ /* 0x000fce0003f05270 */
[----:B------:R-:W-:Y:S06]  /*04f0*/  @!P1 BRA `(.L_x_3) ;  /* 0x00000000006c9947 */ /* 0x000fec0003800000 */
[----:B------:R-:W0:Y:S01]  /*0500*/  LDC.64 R4, c[0x0][0x388] ;  /* 0x0000e200ff047b82 */ /* 0x000e220000000a00 */
[----:B------:R-:W1:Y:S01]  /*0510*/  LDCU.64 UR6, c[0x0][0x380] ;  /* 0x00007000ff0677ac */ /* 0x000e620008000a00 */
[----:B------:R-:W-:Y:S01]  /*0520*/  IMAD R7, R21, R17, R0 ;  /* 0x0000001115077224 */ /* 0x000fe200078e0200 */
[CC--:B------:R-:W-:Y:S02]  /*0530*/  IADD3 R3, PT, PT, R20.reuse, R21.reuse, RZ ;  /* 0x0000001514037210 */ /* 0x0c0fe40007ffe0ff */
[----:B------:R-:W-:-:S03]  /*0540*/  IADD3 R8, P1, PT, R20, R21, RZ ;  /* 0x0000001514087210 */ /* 0x000fc60007f3e0ff */
[----:B------:R-:W2:Y:S01]  /*0550*/  LDC.64 R12, c[0x0][0x380] ;  /* 0x0000e000ff0c7b82 */ /* 0x000ea20000000a00 */
[----:B0-----:R-:W-:-:S04]  /*0560*/  IMAD.WIDE R4, R7, 0x4, R4 ;  /* 0x0000000407047825 */ /* 0x001fc800078e0204 */
[----:B------:R-:W-:Y:S02]  /*0570*/  IMAD.WIDE R6, R17, 0x4, R4 ;  /* 0x0000000411067825 */ /* 0x000fe400078e0204 */
[----:B------:R-:W3:Y:S02]  /*0580*/  LDG.E R4, desc[UR4][R4.64] ;  /* 0x0000000404047981 */ /* 0x000ee4000c1e1900 */
[----:B--2---:R-:W-:Y:S01]  /*0590*/  IMAD.WIDE.U32 R12, R3, 0x4, R12 ;  /* 0x00000004030c7825 */ /* 0x004fe200078e000c */
[----:B------:R-:W-:Y:S02]  /*05a0*/  IADD3.X R3, PT, PT, RZ, RZ, RZ, P1, !PT ;  /* 0x000000ffff037210 */ /* 0x000fe40000ffe4ff */
[----:B-1----:R-:W-:-:S03]  /*05b0*/  LEA R2, P1, R8, UR6, 0x2 ;  /* 0x0000000608027c11 */ /* 0x002fc6000f8210ff */
[----:B------:R-:W3:Y:S01]  /*05c0*/  LDG.E R13, desc[UR4][R12.64] ;  /* 0x000000040c0d7981 */ /* 0x000ee2000c1e1900 */
[----:B------:R-:W-:Y:S01]  /*05d0*/  LEA.HI.X R3, R8, UR7, R3, 0x2, P1 ;  /* 0x0000000708037c11 */ /* 0x000fe200088f1403 */
[C---:B------:R-:W-:Y:S02]  /*05e0*/  IMAD.WIDE R8, R17.reuse, 0x4, R6 ;  /* 0x0000000411087825 */ /* 0x040fe400078e0206 */
[----:B------:R-:W2:Y:S04]  /*05f0*/  LDG.E R6, desc[UR4][R6.64] ;  /* 0x0000000406067981 */ /* 0x000ea8000c1e1900 */
[----:B------:R-:W2:Y:S01]  /*0600*/  LDG.E R15, desc[UR4][R2.64+0x4] ;  /* 0x00000404020f7981 */ /* 0x000ea2000c1e1900 */
[----:B------:R-:W-:-:S03]  /*0610*/  IMAD.WIDE R10, R17, 0x4, R8 ;  /* 0x00000004110a7825 */ /* 0x000fc600078e0208 */
[----:B------:R-:W4:Y:S04]  /*0620*/  LDG.E R22, desc[UR4][R8.64] ;  /* 0x0000000408167981 */ /* 0x000f28000c1e1900 */
[----:B------:R-:W4:Y:S04]  /*0630*/  LDG.E R18, desc[UR4][R2.64+0x8] ;  /* 0x0000080402127981 */ /* 0x000f28000c1e1900 */
[----:B------:R-:W5:Y:S04]  /*0640*/  LDG.E R26, desc[UR4][R2.64+0xc] ;  /* 0x00000c04021a7981 */ /* 0x000f68000c1e1900 */
[----:B------:R-:W5:Y:S01]  /*0650*/  LDG.E R10, desc[UR4][R10.64] ;  /* 0x000000040a0a7981 */ /* 0x000f62000c1e1900 */
[----:B------:R-:W-:Y:S01]  /*0660*/  IADD3 R21, PT, PT, R21, 0x4, RZ ;  /* 0x0000000415157810 */ /* 0x000fe20007ffe0ff */
[----:B---3--:R-:W-:-:S04]  /*0670*/  FFMA R24, R13, R4, R24 ;  /* 0x000000040d187223 */ /* 0x008fc80000000018 */
[----:B--2---:R-:W-:-:S04]  /*0680*/  FFMA R15, R15, R6, R24 ;  /* 0x000000060f0f7223 */ /* 0x004fc80000000018 */
[----:B----4-:R-:W-:-:S04]  /*0690*/  FFMA R15, R18, R22, R15 ;  /* 0x00000016120f7223 */ /* 0x010fc8000000000f */
[----:B-----5:R-:W-:-:S07]  /*06a0*/  FFMA R24, R26, R10, R15 ;  /* 0x0000000a1a187223 */ /* 0x020fce000000000f */
.L_x_3:
[----:B------:R-:W-:Y:S05]  /*06b0*/  @!P0 BRA `(.L_x_0) ;  /* 0x00000000007c8947 */ /* 0x000fea0003800000 */
[----:B------:R-:W-:Y:S01]  /*06c0*/  ISETP.NE.AND P1, PT, R14, 0x1, PT ;  /* 0x000000010e00780c */ /* 0x000fe20003f25270 */
[----:B------:R-:W0:Y:S01]  /*06d0*/  LDC.64 R10, c[0x0][0x380] ;  /* 0x0000e000ff0a7b82 */ /* 0x000e220000000a00 */
[----:B------:R-:W-:-:S04]  /*06e0*/  LOP3.LUT R19, R19, 0x1, RZ, 0xc0, !PT ;  /* 0x0000000113137812 */ /* 0x000fc800078ec0ff */
[----:B------:R-:W-:-:S03]  /*06f0*/  ISETP.NE.U32.AND P0, PT, R19, 0x1, PT ;  /* 0x000000011300780c */ /* 0x000fc60003f05070 */
[----:B------:R-:W1:Y:S04]  /*0700*/  LDC.64 R8, c[0x0][0x388] ;  /* 0x0000e200ff087b82 */ /* 0x000e680000000a00 */
[CC--:B------:R-:W-:Y:S02]  /*0710*/  @P1 IADD3 R13, PT, PT, R20.reuse, R21.reuse, RZ ;  /* 0x00000015140d1210 */ /* 0x0c0fe40007ffe0ff */
[----:B------:R-:W-:Y:S02]  /*0720*/  @P1 IADD3 R12, P2, PT, R20, R21, RZ ;  /* 0x00000015140c1210 */ /* 0x000fe40007f5e0ff */
[----:B------:R-:W2:Y:S02]  /*0730*/  @P1 LDC.64 R2, c[0x0][0x380] ;  /* 0x0000e000ff021b82 */ /* 0x000ea40000000a00 */
[----:B------:R-:W-:-:S06]  /*0740*/  @P1 IADD3.X R14, PT, PT, RZ, RZ, RZ, P2, !PT ;  /* 0x000000ffff0e1210 */ /* 0x000fcc00017fe4ff */
[----:B------:R-:W3:Y:S01]  /*0750*/  LDC.64 R4, c[0x0][0x380] ;  /* 0x0000e000ff047b82 */ /* 0x000ee20000000a00 */
[----:B0-----:R-:W-:-:S04]  /*0760*/  @P1 IMAD.WIDE.U32 R10, R13, 0x4, R10 ;  /* 0x000000040d0a1825 */ /* 0x001fc800078e000a */
[C---:B------:R-:W-:Y:S01]  /*0770*/  @P1 IMAD R13, R21.reuse, R17, R0 ;  /* 0x00000011150d1224 */ /* 0x040fe200078e0200 */
[----:B------:R-:W-:Y:S01]  /*0780*/  @P1 IADD3 R21, PT, PT, R21, 0x2, RZ ;  /* 0x0000000215151810 */ /* 0x000fe20007ffe0ff */
[----:B------:R-:W4:Y:S01]  /*0790*/  @P1 LDG.E R11, desc[UR4][R10.64] ;  /* 0x000000040a0b1981 */ /* 0x000f22000c1e1900 */
[----:B------:R-:W0:Y:S01]  /*07a0*/  LDC.64 R6, c[0x0][0x388] ;  /* 0x0000e200ff067b82 */ /* 0x000e220000000a00 */
[----:B-1----:R-:W-:Y:S01]  /*07b0*/  @P1 IMAD.WIDE R8, R13, 0x4, R8 ;  /* 0x000000040d081825 */ /* 0x002fe200078e0208 */
[----:B------:R-:W-:Y:S02]  /*07c0*/  @!P0 IADD3 R15, PT, PT, R20, R21, RZ ;  /* 0x00000015140f8210 */ /* 0x000fe40007ffe0ff */
[----:B--2---:R-:W-:Y:S01]  /*07d0*/  @P1 LEA R2, P2, R12, R2, 0x2 ;  /* 0x000000020c021211 */ /* 0x004fe200078410ff */
[----:B------:R-:W-:-:S03]  /*07e0*/  @!P0 IMAD R21, R21, R17, R0 ;  /* 0x0000001115158224 */ /* 0x000fc600078e0200 */
[----:B------:R-:W-:Y:S01]  /*07f0*/  @P1 LEA.HI.X R3, R12, R3, R14, 0x2, P2 ;  /* 0x000000030c031211 */ /* 0x000fe200010f140e */
[----:B------:R-:W-:Y:S01]  /*0800*/  @P1 IMAD.WIDE R12, R17, 0x4, R8 ;  /* 0x00000004110c1825 */ /* 0x000fe200078e0208 */
[----:B------:R-:W4:Y:S03]  /*0810*/  @P1 LDG.E R14, desc[UR4][R8.64] ;  /* 0x00000004080e1981 */ /* 0x000f26000c1e1900 */
[----:B---3--:R-:W-:Y:S01]  /*0820*/  @!P0 IMAD.WIDE.U32 R4, R15, 0x4, R4 ;  /* 0x000000040f048825 */ /* 0x008fe200078e0004 */
[----:B------:R-:W2:Y:S04]  /*0830*/  @P1 LDG.E R2, desc[UR4][R2.64+0x4] ;  /* 0x0000040402021981 */ /* 0x000ea8000c1e1900 */
[----:B------:R-:W2:Y:S01]  /*0840*/  @P1 LDG.E R12, desc[UR4][R12.64] ;  /* 0x000000040c0c1981 */ /* 0x000ea2000c1e1900 */
[----:B0-----:R-:W-:-:S03]  /*0850*/  @!P0 IMAD.WIDE R6, R21, 0x4, R6 ;  /* 0x0000000415068825 */ /* 0x001fc600078e0206 */
[----:B------:R-:W3:Y:S04]  /*0860*/  @!P0 LDG.E R5, desc[UR4][R4.64] ;  /* 0x0000000404058981 */ /* 0x000ee8000c1e1900 */
[----:B------:R-:W3:Y:S01]  /*0870*/  @!P0 LDG.E R6, desc[UR4][R6.64] ;  /* 0x0000000406068981 */ /* 0x000ee2000c1e1900 */
[----:B----4-:R-:W-:-:S04]  /*0880*/  @P1 FFMA R11, R11, R14, R24 ;  /* 0x0000000e0b0b1223 */ /* 0x010fc80000000018 */
[----:B--2---:R-:W-:-:S04]  /*0890*/  @P1 FFMA R24, R2, R12, R11 ;  /* 0x0000000c02181223 */ /* 0x004fc8000000000b */
[----:B---3--:R-:W-:-:S07]  /*08a0*/  @!P0 FFMA R24, R5, R6, R24 ;  /* 0x0000000605188223 */ /* 0x008fce0000000018 */
.L_x_0:
[----:B------:R-:W0:Y:S01]  /*08b0*/  LDC.64 R2, c[0x0][0x390] ;  /* 0x0000e400ff027b82 */ /* 0x000e220000000a00 */
[----:B------:R-:W-:-:S04]  /*08c0*/  IMAD R17, R16, R17, R0 ;  /* 0x0000001110117224 */ /* 0x000fc800078e0200 */
[----:B0-----:R-:W-:-:S05]  /*08d0*/  IMAD.WIDE R2, R17, 0x4, R2 ;  /* 0x0000000411027825 */ /* 0x001fca00078e0202 */
[----:B------:R-:W-:Y:S01]  /*08e0*/  STG.E desc[UR4][R2.64], R24 ;  /* 0x0000001802007986 */ /* 0x000fe2000c101904 */
[----:B------:R-:W-:Y:S05]  /*08f0*/  EXIT ;  /* 0x000000000000794d */ /* 0x000fea0003800000 */
.L_x_4:
[----:B------:R-:W-:-:S00]  /*0900*/  BRA `(.L_x_4) ;  /* 0xfffffffc00fc7947 */ /* 0x000fc0000383ffff */
[----:B------:R-:W-:-:S00]  /*0910*/  NOP ;  /* 0x0000000000007918 */ /* 0x000fc00000000000 */
        /* <DEDUP_REMOVED lines=14> */
.L_x_5:


//--------------------- .nv.shared.reserved.0     --------------------------
	.section	.nv.shared.reserved.0,"aw",@nobits
	.weak		__nv_reservedSMEM_offset_0_alias
	.size		__nv_reservedSMEM_offset_0_alias, 0, 64
	.other		__nv_reservedSMEM_offset_0_alias,@"STO_CUDA_RESERVED_SHARED STV_DEFAULT"
__nv_reservedSMEM_offset_0_alias:
	.zero		0
	.zero		64


//--------------------- .nv.constant0._Z8Sgemm_v0PKfS0_Pfiii --------------------------
	.section	.nv.constant0._Z8Sgemm_v0PKfS0_Pfiii,"a",@progbits
	.sectionflags	@""
	.align	4
.nv.constant0._Z8Sgemm_v0PKfS0_Pfiii:
	.zero		932


//--------------------- SYMBOLS --------------------------

	.type		.nv.reservedSmem.offset0,@object
	.size		.nv.reservedSmem.offset0,0x4
